//
// Generated by NVIDIA NVVM Compiler
//
// Compiler Build ID: CL-36424714
// Cuda compilation tools, release 13.0, V13.0.88
// Based on NVVM 20.0.0
//

.version 9.0
.target sm_100
.address_size 64

	// .globl	_Z6kernelyP6uchar4ii

.visible .entry _Z6kernelyP6uchar4ii(
	.param .u64 _Z6kernelyP6uchar4ii_param_0,
	.param .u64 .ptr .align 1 _Z6kernelyP6uchar4ii_param_1,
	.param .u32 _Z6kernelyP6uchar4ii_param_2,
	.param .u32 _Z6kernelyP6uchar4ii_param_3
)
{
	.reg .pred 	%p<5>;
	.reg .b32 	%r<79>;
	.reg .b32 	%f<11>;
	.reg .b64 	%rd<6>;

	ld.param.u64 	%rd2, [_Z6kernelyP6uchar4ii_param_0];
	ld.param.u64 	%rd3, [_Z6kernelyP6uchar4ii_param_1];
	ld.param.u32 	%r14, [_Z6kernelyP6uchar4ii_param_2];
	ld.param.u32 	%r15, [_Z6kernelyP6uchar4ii_param_3];
	mov.u32 	%r1, %ntid.x;
	mov.u32 	%r16, %ctaid.x;
	mov.u32 	%r17, %tid.x;
	mad.lo.s32 	%r2, %r1, %r16, %r17;
	mov.u32 	%r3, %ntid.y;
	mov.u32 	%r18, %ctaid.y;
	mov.u32 	%r19, %tid.y;
	mad.lo.s32 	%r77, %r3, %r18, %r19;
	add.s32 	%r5, %r15, -1;
	setp.ge.s32 	%p1, %r77, %r5;
	@%p1 bra 	$L__BB0_6;
	add.s32 	%r6, %r14, -1;
	mov.u32 	%r20, %nctaid.y;
	mul.lo.s32 	%r7, %r3, %r20;
	mov.u32 	%r21, %nctaid.x;
	mul.lo.s32 	%r8, %r1, %r21;
	cvta.to.global.u64 	%rd1, %rd3;
$L__BB0_2:
	setp.ge.s32 	%p2, %r2, %r6;
	@%p2 bra 	$L__BB0_5;
	cvt.rn.f32.u32 	%f1, %r77;
	add.s32 	%r22, %r77, 1;
	cvt.rn.f32.u32 	%f2, %r22;
	mul.lo.s32 	%r10, %r77, %r14;
	mov.u32 	%r78, %r2;
$L__BB0_4:
	cvt.rn.f32.s32 	%f3, %r78;
	tex.2d.v4.u32.f32 	{%r23, %r24, %r25, %r26}, [%rd2, {%f3, %f1}];
	add.s32 	%r27, %r78, 1;
	cvt.rn.f32.s32 	%f4, %r27;
	tex.2d.v4.u32.f32 	{%r28, %r29, %r30, %r31}, [%rd2, {%f4, %f1}];
	tex.2d.v4.u32.f32 	{%r32, %r33, %r34, %r35}, [%rd2, {%f3, %f2}];
	tex.2d.v4.u32.f32 	{%r36, %r37, %r38, %r39}, [%rd2, {%f4, %f2}];
	and.b32  	%r40, %r36, 255;
	and.b32  	%r41, %r23, 255;
	sub.s32 	%r42, %r40, %r41;
	and.b32  	%r43, %r32, 255;
	and.b32  	%r44, %r28, 255;
	sub.s32 	%r45, %r43, %r44;
	and.b32  	%r46, %r37, 255;
	and.b32  	%r47, %r24, 255;
	sub.s32 	%r48, %r46, %r47;
	and.b32  	%r49, %r33, 255;
	and.b32  	%r50, %r29, 255;
	sub.s32 	%r51, %r49, %r50;
	and.b32  	%r52, %r38, 255;
	and.b32  	%r53, %r25, 255;
	sub.s32 	%r54, %r52, %r53;
	and.b32  	%r55, %r34, 255;
	and.b32  	%r56, %r30, 255;
	sub.s32 	%r57, %r55, %r56;
	mul.lo.s32 	%r58, %r45, %r45;
	mad.lo.s32 	%r59, %r42, %r42, %r58;
	cvt.rn.f32.u32 	%f5, %r59;
	sqrt.rn.f32 	%f6, %f5;
	cvt.rzi.s32.f32 	%r60, %f6;
	mul.lo.s32 	%r61, %r51, %r51;
	mad.lo.s32 	%r62, %r48, %r48, %r61;
	cvt.rn.f32.u32 	%f7, %r62;
	sqrt.rn.f32 	%f8, %f7;
	cvt.rzi.s32.f32 	%r63, %f8;
	mul.lo.s32 	%r64, %r57, %r57;
	mad.lo.s32 	%r65, %r54, %r54, %r64;
	cvt.rn.f32.u32 	%f9, %r65;
	sqrt.rn.f32 	%f10, %f9;
	cvt.rzi.s32.f32 	%r66, %f10;
	max.s32 	%r67, %r60, 0;
	min.s32 	%r68, %r67, 255;
	max.s32 	%r69, %r63, 0;
	min.s32 	%r70, %r69, 255;
	max.s32 	%r71, %r66, 0;
	min.s32 	%r72, %r71, 255;
	add.s32 	%r73, %r78, %r10;
	mul.wide.s32 	%rd4, %r73, 4;
	add.s64 	%rd5, %rd1, %rd4;
	prmt.b32 	%r74, %r68, %r70, 0x3340U;
	prmt.b32 	%r75, %r72, %r26, 0x3340U;
	prmt.b32 	%r76, %r74, %r75, 0x5410U;
	st.global.u32 	[%rd5], %r76;
	add.s32 	%r78, %r78, %r8;
	setp.lt.s32 	%p3, %r78, %r6;
	@%p3 bra 	$L__BB0_4;
$L__BB0_5:
	add.s32 	%r77, %r77, %r7;
	setp.lt.s32 	%p4, %r77, %r5;
	@%p4 bra 	$L__BB0_2;
$L__BB0_6:
	ret;

}


// ===== COMPILED SASS (sm_100) =====

	.target	sm_100

	.elftype	@"ET_EXEC"


//--------------------- .note.nv.tkinfo           --------------------------
	.section	.note.nv.tkinfo,"",@"SHT_NOTE"
	.sectionflags	@"SHF_NOTE_NV_TKINFO"
	.tkinfo
        /*0018*/ 	.word	0x00000002
        /*0030*/ 	.string	""
        /*0030*/ 	.string	"ptxas"
        /*0030*/ 	.string	"Cuda compilation tools, release 13.0, V13.0.88"
        /*0030*/ 	.string	"Build cuda_13.0.r13.0/compiler.36424714_0"
        /*0030*/ 	.string	"-arch sm_100 -m 64 "



//--------------------- .note.nv.cuinfo           --------------------------
	.section	.note.nv.cuinfo,"",@"SHT_NOTE"
	.sectionflags	@"SHF_NOTE_NV_CUINFO"
        /*0018*/ 	.short	0x0002
        /*001a*/ 	.short	0x0064
        /*001c*/ 	.short	0x0082
	.zero		2


//--------------------- .nv.info                  --------------------------
	.section	.nv.info,"",@"SHT_CUDA_INFO"
	.align	4


	//----- nvinfo : EIATTR_REGCOUNT
	.align		4
        /*0000*/ 	.byte	0x04, 0x2f
        /*0002*/ 	.short	(.L_1 - .L_0)
	.align		4
.L_0:
        /*0004*/ 	.word	index@(_Z6kernelyP6uchar4ii)
        /*0008*/ 	.word	0x0000001c


	//----- nvinfo : EIATTR_FRAME_SIZE
	.align		4
.L_1:
        /*000c*/ 	.byte	0x04, 0x11
        /*000e*/ 	.short	(.L_3 - .L_2)
	.align		4
.L_2:
        /*0010*/ 	.word	index@($__internal_0_$__cuda_sm20_sqrt_rn_f32_slowpath)
        /*0014*/ 	.word	0x00000000


	//----- nvinfo : EIATTR_FRAME_SIZE
	.align		4
.L_3:
        /*0018*/ 	.byte	0x04, 0x11
        /*001a*/ 	.short	(.L_5 - .L_4)
	.align		4
.L_4:
        /*001c*/ 	.word	index@(_Z6kernelyP6uchar4ii)
        /*0020*/ 	.word	0x00000000


	//----- nvinfo : EIATTR_MIN_STACK_SIZE
	.align		4
.L_5:
        /*0024*/ 	.byte	0x04, 0x12
        /*0026*/ 	.short	(.L_7 - .L_6)
	.align		4
.L_6:
        /*0028*/ 	.word	index@(_Z6kernelyP6uchar4ii)
        /*002c*/ 	.word	0x00000000
.L_7:


//--------------------- .nv.compat                --------------------------
	.section	.nv.compat,"",@"SHT_CUDA_COMPAT_INFO"
	.align	4
        /*0000*/ 	.byte	0x02, 0x09, 0x00, 0x00, 0x02, 0x02, 0x02, 0x00, 0x02, 0x05, 0x05, 0x00, 0x03, 0x07, 0x01, 0x01
        /*0010*/ 	.byte	0x02, 0x03, 0x00, 0x00, 0x02, 0x06, 0x01, 0x00, 0x04, 0x0b, 0x08, 0x00, 0x01, 0x00, 0x00, 0x00
        /*0020*/ 	.byte	0x00, 0x00, 0x00, 0x00


//--------------------- .nv.info._Z6kernelyP6uchar4ii --------------------------
	.section	.nv.info._Z6kernelyP6uchar4ii,"",@"SHT_CUDA_INFO"
	.sectionflags	@""
	.align	4


	//----- nvinfo : EIATTR_CUDA_API_VERSION
	.align		4
        /*0000*/ 	.byte	0x04, 0x37
        /*0002*/ 	.short	(.L_9 - .L_8)
.L_8:
        /*0004*/ 	.word	0x00000082


	//----- nvinfo : EIATTR_KPARAM_INFO
	.align		4
.L_9:
        /*0008*/ 	.byte	0x04, 0x17
        /*000a*/ 	.short	(.L_11 - .L_10)
.L_10:
        /*000c*/ 	.word	0x00000000
        /*0010*/ 	.short	0x0003
        /*0012*/ 	.short	0x0014
        /*0014*/ 	.byte	0x00, 0xf0, 0x11, 0x00


	//----- nvinfo : EIATTR_KPARAM_INFO
	.align		4
.L_11:
        /*0018*/ 	.byte	0x04, 0x17
        /*001a*/ 	.short	(.L_13 - .L_12)
.L_12:
        /*001c*/ 	.word	0x00000000
        /*0020*/ 	.short	0x0002
        /*0022*/ 	.short	0x0010
        /*0024*/ 	.byte	0x00, 0xf0, 0x11, 0x00


	//----- nvinfo : EIATTR_KPARAM_INFO
	.align		4
.L_13:
        /*0028*/ 	.byte	0x04, 0x17
        /*002a*/ 	.short	(.L_15 - .L_14)
.L_14:
        /*002c*/ 	.word	0x00000000
        /*0030*/ 	.short	0x0001
        /*0032*/ 	.short	0x0008
        /*0034*/ 	.byte	0x00, 0xf5, 0x21, 0x00


	//----- nvinfo : EIATTR_KPARAM_INFO
	.align		4
.L_15:
        /*0038*/ 	.byte	0x04, 0x17
        /*003a*/ 	.short	(.L_17 - .L_16)
.L_16:
        /*003c*/ 	.word	0x00000000
        /*0040*/ 	.short	0x0000
        /*0042*/ 	.short	0x0000
        /*0044*/ 	.byte	0x00, 0xf0, 0x21, 0x00


	//----- nvinfo : EIATTR_SPARSE_MMA_MASK
	.align		4
.L_17:
        /*0048*/ 	.byte	0x03, 0x50
        /*004a*/ 	.short	0x0000


	//----- nvinfo : EIATTR_MAXREG_COUNT
	.align		4
        /*004c*/ 	.byte	0x03, 0x1b
        /*004e*/ 	.short	0x00ff


	//----- nvinfo : EIATTR_MERCURY_ISA_VERSION
	.align		4
        /*0050*/ 	.byte	0x03, 0x5f
        /*0052*/ 	.short	0x0101


	//----- nvinfo : EIATTR_VRC_CTA_INIT_COUNT
	.align		4
        /*0054*/ 	.byte	0x02, 0x4a
	.zero		1
	.zero		1


	//----- nvinfo : EIATTR_EXIT_INSTR_OFFSETS
	.align		4
        /*0058*/ 	.byte	0x04, 0x1c
        /*005a*/ 	.short	(.L_19 - .L_18)


	//   ....[0]....
.L_18:
        /*005c*/ 	.word	0x000000c0


	//   ....[1]....
        /*0060*/ 	.word	0x00000880


	//----- nvinfo : EIATTR_CRS_STACK_SIZE
	.align		4
.L_19:
        /*0064*/ 	.byte	0x04, 0x1e
        /*0066*/ 	.short	(.L_21 - .L_20)
.L_20:
        /*0068*/ 	.word	0x00000000


	//----- nvinfo : EIATTR_CBANK_PARAM_SIZE
	.align		4
.L_21:
        /*006c*/ 	.byte	0x03, 0x19
        /*006e*/ 	.short	0x0018


	//----- nvinfo : EIATTR_PARAM_CBANK
	.align		4
        /*0070*/ 	.byte	0x04, 0x0a
        /*0072*/ 	.short	(.L_23 - .L_22)
	.align		4
.L_22:
        /*0074*/ 	.word	index@(.nv.constant0._Z6kernelyP6uchar4ii)
        /*0078*/ 	.short	0x0380
        /*007a*/ 	.short	0x0018


	//----- nvinfo : EIATTR_SW_WAR
	.align		4
.L_23:
        /*007c*/ 	.byte	0x04, 0x36
        /*007e*/ 	.short	(.L_25 - .L_24)
.L_24:
        /*0080*/ 	.word	0x00000008
.L_25:


//--------------------- .nv.callgraph             --------------------------
	.section	.nv.callgraph,"",@"SHT_CUDA_CALLGRAPH"
	.align	4
	.sectionentsize	8
	.align		4
        /*0000*/ 	.word	0x00000000
	.align		4
        /*0004*/ 	.word	0xffffffff
	.align		4
        /*0008*/ 	.word	0x00000000
	.align		4
        /*000c*/ 	.word	0xfffffffe
	.align		4
        /*0010*/ 	.word	0x00000000
	.align		4
        /*0014*/ 	.word	0xfffffffd
	.align		4
        /*0018*/ 	.word	0x00000000
	.align		4
        /*001c*/ 	.word	0xfffffffc


//--------------------- .text._Z6kernelyP6uchar4ii --------------------------
	.section	.text._Z6kernelyP6uchar4ii,"ax",@progbits
	.align	128
        .global         _Z6kernelyP6uchar4ii
        .type           _Z6kernelyP6uchar4ii,@function
        .size           _Z6kernelyP6uchar4ii,(.L_x_15 - _Z6kernelyP6uchar4ii)
        .other          _Z6kernelyP6uchar4ii,@"STO_CUDA_ENTRY STV_DEFAULT"
_Z6kernelyP6uchar4ii:
.text._Z6kernelyP6uchar4ii:
[----:B------:R-:W-:Y:S01]  /*0000*/  LDC R1, c[0x0][0x37c] ;  /* 0x0000df00ff017b82 */ /* 0x000fe20000000800 */
[----:B------:R-:W0:Y:S01]  /*0010*/  S2R R19, SR_CTAID.Y ;  /* 0x0000000000137919 */ /* 0x000e220000002600 */
[----:B------:R-:W1:Y:S01]  /*0020*/  LDCU UR9, c[0x0][0x360] ;  /* 0x00006c00ff0977ac */ /* 0x000e620008000800 */
[----:B------:R-:W0:Y:S01]  /*0030*/  S2R R0, SR_TID.Y ;  /* 0x0000000000007919 */ /* 0x000e220000002200 */
[----:B------:R-:W2:Y:S01]  /*0040*/  LDCU UR6, c[0x0][0x394] ;  /* 0x00007280ff0677ac */ /* 0x000ea20008000800 */
[----:B------:R-:W1:Y:S01]  /*0050*/  S2R R18, SR_CTAID.X ;  /* 0x0000000000127919 */ /* 0x000e620000002500 */
[----:B------:R-:W0:Y:S01]  /*0060*/  LDCU UR8, c[0x0][0x364] ;  /* 0x00006c80ff0877ac */ /* 0x000e220008000800 */
[----:B------:R-:W1:Y:S01]  /*0070*/  S2R R3, SR_TID.X ;  /* 0x0000000000037919 */ /* 0x000e620000002100 */
[----:B--2---:R-:W-:Y:S01]  /*0080*/  UIADD3 UR6, UPT, UPT, UR6, -0x1, URZ ;  /* 0xffffffff06067890 */ /* 0x004fe2000fffe0ff */
[----:B0-----:R-:W-:-:S05]  /*0090*/  IMAD R19, R19, UR8, R0 ;  /* 0x0000000813137c24 */ /* 0x001fca000f8e0200 */
[----:B------:R-:W-:Y:S01]  /*00a0*/  ISETP.GE.AND P0, PT, R19, UR6, PT ;  /* 0x0000000613007c0c */ /* 0x000fe2000bf06270 */
[----:B-1----:R-:W-:-:S12]  /*00b0*/  IMAD R18, R18, UR9, R3 ;  /* 0x0000000912127c24 */ /* 0x002fd8000f8e0203 */
[----:B------:R-:W-:Y:S05]  /*00c0*/  @P0 EXIT ;  /* 0x000000000000094d */ /* 0x000fea0003800000 */
[----:B------:R-:W0:Y:S01]  /*00d0*/  LDCU UR4, c[0x0][0x374] ;  /* 0x00006e80ff0477ac */ /* 0x000e220008000800 */
[----:B------:R-:W1:Y:S01]  /*00e0*/  LDCU UR7, c[0x0][0x390] ;  /* 0x00007200ff0777ac */ /* 0x000e620008000800 */
[----:B------:R-:W2:Y:S01]  /*00f0*/  LDCU UR5, c[0x0][0x370] ;  /* 0x00006e00ff0577ac */ /* 0x000ea20008000800 */
[----:B------:R-:W3:Y:S01]  /*0100*/  LDCU.64 UR10, c[0x0][0x358] ;  /* 0x00006b00ff0a77ac */ /* 0x000ee20008000a00 */
[----:B------:R-:W4:Y:S01]  /*0110*/  LDCU UR12, c[0x0][0x390] ;  /* 0x00007200ff0c77ac */ /* 0x000f220008000800 */
[----:B0-----:R-:W-:Y:S02]  /*0120*/  UIMAD UR8, UR8, UR4, URZ ;  /* 0x00000004080872a4 */ /* 0x001fe4000f8e02ff */
[----:B-1----:R-:W-:Y:S02]  /*0130*/  UIADD3 UR7, UPT, UPT, UR7, -0x1, URZ ;  /* 0xffffffff07077890 */ /* 0x002fe4000fffe0ff */
[----:B--234-:R-:W-:-:S12]  /*0140*/  UIMAD UR9, UR9, UR5, URZ ;  /* 0x00000005090972a4 */ /* 0x01cfd8000f8e02ff */
.L_x_12:
[----:B------:R-:W-:Y:S01]  /*0150*/  ISETP.GE.AND P0, PT, R18, UR7, PT ;  /* 0x0000000712007c0c */ /* 0x000fe2000bf06270 */
[----:B------:R-:W-:-:S12]  /*0160*/  BSSY.RECONVERGENT B0, `(.L_x_0) ;  /* 0x000006e000007945 */ /* 0x000fd80003800200 */
[----:B-1----:R-:W-:Y:S05]  /*0170*/  @P0 BRA `(.L_x_1) ;  /* 0x0000000400b00947 */ /* 0x002fea0003800000 */
[----:B------:R-:W0:Y:S01]  /*0180*/  LDC.64 R2, c[0x0][0x388] ;  /* 0x0000e200ff027b82 */ /* 0x000e220000000a00 */
[----:B------:R-:W-:Y:S01]  /*0190*/  VIADD R7, R19, 0x1 ;  /* 0x0000000113077836 */ /* 0x000fe20000000000 */
[----:B------:R-:W-:Y:S01]  /*01a0*/  I2FP.F32.U32 R5, R19 ;  /* 0x0000001300057245 */ /* 0x000fe20000201000 */
[----:B------:R-:W-:-:S03]  /*01b0*/  IMAD.MOV.U32 R20, RZ, RZ, R18 ;  /* 0x000000ffff147224 */ /* 0x000fc600078e0012 */
[----:B------:R-:W-:-:S07]  /*01c0*/  I2FP.F32.U32 R7, R7 ;  /* 0x0000000700077245 */ /* 0x000fce0000201000 */
.L_x_11:
[----:B-1----:R-:W1:Y:S01]  /*01d0*/  LDCU UR4, c[0x0][0x380] ;  /* 0x00007000ff0477ac */ /* 0x002e620008000800 */
[----:B------:R-:W-:Y:S01]  /*01e0*/  IADD3 R0, PT, PT, R20, 0x1, RZ ;  /* 0x0000000114007810 */ /* 0x000fe20007ffe0ff */
[----:B------:R-:W-:Y:S01]  /*01f0*/  IMAD.MOV.U32 R13, RZ, RZ, R5 ;  /* 0x000000ffff0d7224 */ /* 0x000fe200078e0005 */
[----:B------:R-:W-:Y:S01]  /*0200*/  I2FP.F32.S32 R4, R20 ;  /* 0x0000001400047245 */ /* 0x000fe20000201400 */
[----:B------:R-:W-:Y:S01]  /*0210*/  IMAD.MOV.U32 R24, RZ, RZ, -0x3e000000 ;  /* 0xc2000000ff187424 */ /* 0x000fe200078e00ff */
[----:B------:R-:W-:Y:S01]  /*0220*/  I2FP.F32.S32 R12, R0 ;  /* 0x00000000000c7245 */ /* 0x000fe20000201400 */
[----:B------:R-:W-:Y:S01]  /*0230*/  UMOV UR5, URZ ;  /* 0x000000ff00057c82 */ /* 0x000fe20008000000 */
[----:B------:R-:W-:Y:S01]  /*0240*/  MOV R6, R4 ;  /* 0x0000000400067202 */ /* 0x000fe20000000f00 */
[----:B------:R-:W-:Y:S02]  /*0250*/  IMAD.MOV.U32 R17, RZ, RZ, R7 ;  /* 0x000000ffff117224 */ /* 0x000fe400078e0007 */
[----:B------:R-:W-:Y:S01]  /*0260*/  IMAD.MOV.U32 R16, RZ, RZ, R12 ;  /* 0x000000ffff107224 */ /* 0x000fe200078e000c */
[----:B-1----:R-:W5:Y:S01]  /*0270*/  TEX.LL R0, R10, R6, R24, UR4, 2D, 0x7 ;  /* 0x28ff0418060a7f60 */ /* 0x002f6200089e0700 */
[----:B------:R-:W5:Y:S01]  /*0280*/  TEX.LL R21, R12, R12, R24, UR4, 2D, 0x7 ;  /* 0x28ff04180c0c7f60 */ /* 0x000f6200089e0715 */
[----:B------:R-:W5:Y:S03]  /*0290*/  TEX.LL R8, R14, R4, R24, UR4, 2D ;  /* 0x28ff0418040e7f60 */ /* 0x000f6600089e0f08 */
[----:B------:R-:W5:Y:S01]  /*02a0*/  TEX.LL R22, R16, R16, R24, UR4, 2D, 0x7 ;  /* 0x28ff041810107f60 */ /* 0x000f6200089e0716 */
[----:B------:R-:W-:Y:S01]  /*02b0*/  BSSY.RECONVERGENT B1, `(.L_x_2) ;  /* 0x0000024000017945 */ /* 0x000fe20003800200 */
[----:B------:R-:W-:-:S04]  /*02c0*/  DEPBAR.LE SB5, 0x1 ;  /* 0x0000d0400000791a */ /* 0x000fc80000000000 */
[----:B------:R-:W-:Y:S02]  /*02d0*/  LOP3.LUT R10, R10, 0xff, RZ, 0xc0, !PT ;  /* 0x000000ff0a0a7812 */ /* 0x000fe400078ec0ff */
[----:B------:R-:W-:Y:S02]  /*02e0*/  LOP3.LUT R25, R12, 0xff, RZ, 0xc0, !PT ;  /* 0x000000ff0c197812 */ /* 0x000fe400078ec0ff */
[----:B------:R-:W-:Y:S02]  /*02f0*/  LOP3.LUT R23, R14, 0xff, RZ, 0xc0, !PT ;  /* 0x000000ff0e177812 */ /* 0x000fe400078ec0ff */
[----:B------:R-:W-:Y:S02]  /*0300*/  IADD3 R25, PT, PT, R10, -R25, RZ ;  /* 0x800000190a197210 */ /* 0x000fe40007ffe0ff */
[----:B-----5:R-:W-:Y:S02]  /*0310*/  LOP3.LUT R10, R16, 0xff, RZ, 0xc0, !PT ;  /* 0x000000ff100a7812 */ /* 0x020fe400078ec0ff */
[----:B------:R-:W-:Y:S01]  /*0320*/  LOP3.LUT R12, R15, 0xff, RZ, 0xc0, !PT ;  /* 0x000000ff0f0c7812 */ /* 0x000fe200078ec0ff */
[----:B------:R-:W-:Y:S01]  /*0330*/  IMAD R25, R25, R25, RZ ;  /* 0x0000001919197224 */ /* 0x000fe200078e02ff */
[----:B------:R-:W-:Y:S01]  /*0340*/  LOP3.LUT R15, R8, 0xff, RZ, 0xc0, !PT ;  /* 0x000000ff080f7812 */ /* 0x000fe200078ec0ff */
[----:B------:R-:W-:Y:S01]  /*0350*/  IMAD.IADD R10, R10, 0x1, -R23 ;  /* 0x000000010a0a7824 */ /* 0x000fe200078e0a17 */
[----:B------:R-:W-:-:S02]  /*0360*/  LOP3.LUT R0, R0, 0xff, RZ, 0xc0, !PT ;  /* 0x000000ff00007812 */ /* 0x000fc400078ec0ff */
[----:B------:R-:W-:Y:S01]  /*0370*/  LOP3.LUT R21, R21, 0xff, RZ, 0xc0, !PT ;  /* 0x000000ff15157812 */ /* 0x000fe200078ec0ff */
[----:B------:R-:W-:Y:S01]  /*0380*/  IMAD R6, R10, R10, R25 ;  /* 0x0000000a0a067224 */ /* 0x000fe200078e0219 */
[----:B------:R-:W-:Y:S02]  /*0390*/  LOP3.LUT R10, R11, 0xff, RZ, 0xc0, !PT ;  /* 0x000000ff0b0a7812 */ /* 0x000fe400078ec0ff */
[----:B------:R-:W-:Y:S02]  /*03a0*/  LOP3.LUT R11, R17, 0xff, RZ, 0xc0, !PT ;  /* 0x000000ff110b7812 */ /* 0x000fe400078ec0ff */
[----:B------:R-:W-:Y:S02]  /*03b0*/  I2FP.F32.U32 R6, R6 ;  /* 0x0000000600067245 */ /* 0x000fe40000201000 */
[----:B------:R-:W-:Y:S01]  /*03c0*/  LOP3.LUT R13, R13, 0xff, RZ, 0xc0, !PT ;  /* 0x000000ff0d0d7812 */ /* 0x000fe200078ec0ff */
[----:B------:R-:W-:Y:S01]  /*03d0*/  IMAD.IADD R11, R11, 0x1, -R12 ;  /* 0x000000010b0b7824 */ /* 0x000fe200078e0a0c */
[----:B------:R1:W2:Y:S01]  /*03e0*/  MUFU.RSQ R23, R6 ;  /* 0x0000000600177308 */ /* 0x0002a20000001400 */
[----:B------:R-:W-:Y:S01]  /*03f0*/  VIADD R4, R6, 0xf3000000 ;  /* 0xf300000006047836 */ /* 0x000fe20000000000 */
[----:B------:R-:W-:-:S02]  /*0400*/  LOP3.LUT R8, R22, 0xff, RZ, 0xc0, !PT ;  /* 0x000000ff16087812 */ /* 0x000fc400078ec0ff */
[----:B------:R-:W-:Y:S02]  /*0410*/  IADD3 R10, PT, PT, R10, -R13, RZ ;  /* 0x8000000d0a0a7210 */ /* 0x000fe40007ffe0ff */
[----:B------:R-:W-:Y:S01]  /*0420*/  ISETP.GT.U32.AND P0, PT, R4, 0x727fffff, PT ;  /* 0x727fffff0400780c */ /* 0x000fe20003f04070 */
[----:B------:R-:W-:Y:S01]  /*0430*/  IMAD.IADD R4, R0, 0x1, -R21 ;  /* 0x0000000100047824 */ /* 0x000fe200078e0a15 */
[----:B------:R-:W-:-:S11]  /*0440*/  IADD3 R8, PT, PT, R8, -R15, RZ ;  /* 0x8000000f08087210 */ /* 0x000fd60007ffe0ff */
[----:B-12---:R-:W-:Y:S05]  /*0450*/  @!P0 BRA `(.L_x_3) ;  /* 0x0000000000148947 */ /* 0x006fea0003800000 */
[----:B------:R-:W-:Y:S01]  /*0460*/  IMAD.MOV.U32 R0, RZ, RZ, R6 ;  /* 0x000000ffff007224 */ /* 0x000fe200078e0006 */
[----:B------:R-:W-:-:S07]  /*0470*/  MOV R17, 0x490 ;  /* 0x0000049000117802 */ /* 0x000fce0000000f00 */
[----:B0-----:R-:W-:Y:S05]  /*0480*/  CALL.REL.NOINC `($__internal_0_$__cuda_sm20_sqrt_rn_f32_slowpath) ;  /* 0x0000000400007944 */ /* 0x001fea0003c00000 */
[----:B------:R-:W-:Y:S01]  /*0490*/  IMAD.MOV.U32 R6, RZ, RZ, R0 ;  /* 0x000000ffff067224 */ /* 0x000fe200078e0000 */
[----:B------:R-:W-:Y:S06]  /*04a0*/  BRA `(.L_x_4) ;  /* 0x0000000000107947 */ /* 0x000fec0003800000 */
.L_x_3:
[----:B------:R-:W-:Y:S01]  /*04b0*/  FMUL.FTZ R13, R6, R23 ;  /* 0x00000017060d7220 */ /* 0x000fe20000410000 */
[----:B------:R-:W-:-:S03]  /*04c0*/  FMUL.FTZ R0, R23, 0.5 ;  /* 0x3f00000017007820 */ /* 0x000fc60000410000 */
[----:B------:R-:W-:-:S04]  /*04d0*/  FFMA R6, -R13, R13, R6 ;  /* 0x0000000d0d067223 */ /* 0x000fc80000000106 */
[----:B------:R-:W-:-:S07]  /*04e0*/  FFMA R6, R6, R0, R13 ;  /* 0x0000000006067223 */ /* 0x000fce000000000d */
.L_x_4:
[----:B------:R-:W-:Y:S05]  /*04f0*/  BSYNC.RECONVERGENT B1 ;  /* 0x0000000000017941 */ /* 0x000fea0003800200 */
.L_x_2:
[----:B------:R-:W-:Y:S01]  /*0500*/  IMAD R10, R10, R10, RZ ;  /* 0x0000000a0a0a7224 */ /* 0x000fe200078e02ff */
[----:B------:R-:W1:Y:S01]  /*0510*/  F2I.TRUNC.NTZ R6, R6 ;  /* 0x0000000600067305 */ /* 0x000e62000020f100 */
[----:B------:R-:W-:Y:S02]  /*0520*/  BSSY.RECONVERGENT B1, `(.L_x_5) ;  /* 0x000000f000017945 */ /* 0x000fe40003800200 */
[----:B------:R-:W-:-:S05]  /*0530*/  IMAD R10, R11, R11, R10 ;  /* 0x0000000b0b0a7224 */ /* 0x000fca00078e020a */
[----:B------:R-:W-:-:S04]  /*0540*/  I2FP.F32.U32 R11, R10 ;  /* 0x0000000a000b7245 */ /* 0x000fc80000201000 */
[----:B------:R-:W-:Y:S01]  /*0550*/  IADD3 R0, PT, PT, R11, -0xd000000, RZ ;  /* 0xf30000000b007810 */ /* 0x000fe20007ffe0ff */
[----:B------:R2:W3:Y:S03]  /*0560*/  MUFU.RSQ R10, R11 ;  /* 0x0000000b000a7308 */ /* 0x0004e60000001400 */
[----:B------:R-:W-:-:S13]  /*0570*/  ISETP.GT.U32.AND P0, PT, R0, 0x727fffff, PT ;  /* 0x727fffff0000780c */ /* 0x000fda0003f04070 */
[----:B-12---:R-:W-:Y:S05]  /*0580*/  @!P0 BRA `(.L_x_6) ;  /* 0x0000000000108947 */ /* 0x006fea0003800000 */
[----:B------:R-:W-:Y:S01]  /*0590*/  IMAD.MOV.U32 R0, RZ, RZ, R11 ;  /* 0x000000ffff007224 */ /* 0x000fe200078e000b */
[----:B------:R-:W-:-:S07]  /*05a0*/  MOV R17, 0x5c0 ;  /* 0x000005c000117802 */ /* 0x000fce0000000f00 */
[----:B0--3--:R-:W-:Y:S05]  /*05b0*/  CALL.REL.NOINC `($__internal_0_$__cuda_sm20_sqrt_rn_f32_slowpath) ;  /* 0x0000000000b47944 */ /* 0x009fea0003c00000 */
[----:B------:R-:W-:Y:S05]  /*05c0*/  BRA `(.L_x_7) ;  /* 0x0000000000107947 */ /* 0x000fea0003800000 */
.L_x_6:
[----:B---3--:R-:W-:Y:S01]  /*05d0*/  FMUL.FTZ R0, R11, R10 ;  /* 0x0000000a0b007220 */ /* 0x008fe20000410000 */
[----:B------:R-:W-:-:S03]  /*05e0*/  FMUL.FTZ R10, R10, 0.5 ;  /* 0x3f0000000a0a7820 */ /* 0x000fc60000410000 */
[----:B------:R-:W-:-:S04]  /*05f0*/  FFMA R11, -R0, R0, R11 ;  /* 0x00000000000b7223 */ /* 0x000fc8000000010b */
[----:B------:R-:W-:-:S07]  /*0600*/  FFMA R0, R11, R10, R0 ;  /* 0x0000000a0b007223 */ /* 0x000fce0000000000 */
.L_x_7:
[----:B------:R-:W-:Y:S05]  /*0610*/  BSYNC.RECONVERGENT B1 ;  /* 0x0000000000017941 */ /* 0x000fea0003800200 */
.L_x_5:
[----:B------:R-:W-:Y:S01]  /*0620*/  IMAD R11, R4, R4, RZ ;  /* 0x00000004040b7224 */ /* 0x000fe200078e02ff */
[----:B------:R-:W-:Y:S01]  /*0630*/  BSSY.RECONVERGENT B1, `(.L_x_8) ;  /* 0x0000010000017945 */ /* 0x000fe20003800200 */
[----:B------:R1:W2:Y:S02]  /*0640*/  F2I.TRUNC.NTZ R4, R0 ;  /* 0x0000000000047305 */ /* 0x0002a4000020f100 */
[----:B------:R-:W-:-:S05]  /*0650*/  IMAD R11, R8, R8, R11 ;  /* 0x00000008080b7224 */ /* 0x000fca00078e020b */
[----:B------:R-:W-:-:S04]  /*0660*/  I2FP.F32.U32 R11, R11 ;  /* 0x0000000b000b7245 */ /* 0x000fc80000201000 */
[----:B------:R1:W3:Y:S01]  /*0670*/  MUFU.RSQ R10, R11 ;  /* 0x0000000b000a7308 */ /* 0x0002e20000001400 */
[----:B------:R-:W-:-:S05]  /*0680*/  VIADD R8, R11, 0xf3000000 ;  /* 0xf30000000b087836 */ /* 0x000fca0000000000 */
[----:B------:R-:W-:-:S13]  /*0690*/  ISETP.GT.U32.AND P0, PT, R8, 0x727fffff, PT ;  /* 0x727fffff0800780c */ /* 0x000fda0003f04070 */
[----:B-123--:R-:W-:Y:S05]  /*06a0*/  @!P0 BRA `(.L_x_9) ;  /* 0x0000000000108947 */ /* 0x00efea0003800000 */
[----:B------:R-:W-:Y:S02]  /*06b0*/  MOV R0, R11 ;  /* 0x0000000b00007202 */ /* 0x000fe40000000f00 */
[----:B------:R-:W-:-:S07]  /*06c0*/  MOV R17, 0x6e0 ;  /* 0x000006e000117802 */ /* 0x000fce0000000f00 */
[----:B0-----:R-:W-:Y:S05]  /*06d0*/  CALL.REL.NOINC `($__internal_0_$__cuda_sm20_sqrt_rn_f32_slowpath) ;  /* 0x00000000006c7944 */ /* 0x001fea0003c00000 */
[----:B------:R-:W-:Y:S05]  /*06e0*/  BRA `(.L_x_10) ;  /* 0x0000000000107947 */ /* 0x000fea0003800000 */
.L_x_9:
[----:B------:R-:W-:Y:S01]  /*06f0*/  FMUL.FTZ R0, R11, R10 ;  /* 0x0000000a0b007220 */ /* 0x000fe20000410000 */
[----:B------:R-:W-:-:S03]  /*0700*/  FMUL.FTZ R8, R10, 0.5 ;  /* 0x3f0000000a087820 */ /* 0x000fc60000410000 */
[----:B------:R-:W-:-:S04]  /*0710*/  FFMA R11, -R0, R0, R11 ;  /* 0x00000000000b7223 */ /* 0x000fc8000000010b */
[----:B------:R-:W-:-:S07]  /*0720*/  FFMA R0, R11, R8, R0 ;  /* 0x000000080b007223 */ /* 0x000fce0000000000 */
.L_x_10:
[----:B------:R-:W-:Y:S05]  /*0730*/  BSYNC.RECONVERGENT B1 ;  /* 0x0000000000017941 */ /* 0x000fea0003800200 */
.L_x_8:
[----:B------:R-:W1:Y:S01]  /*0740*/  F2I.TRUNC.NTZ R0, R0 ;  /* 0x0000000000007305 */ /* 0x000e62000020f100 */
[----:B------:R-:W-:Y:S01]  /*0750*/  VIMNMX R6, PT, PT, RZ, R6, !PT ;  /* 0x00000006ff067248 */ /* 0x000fe20007fe0100 */
[----:B------:R-:W-:Y:S01]  /*0760*/  IMAD R13, R19, UR12, R20 ;  /* 0x0000000c130d7c24 */ /* 0x000fe2000f8e0214 */
[----:B------:R-:W-:Y:S01]  /*0770*/  VIMNMX R4, PT, PT, RZ, R4, !PT ;  /* 0x00000004ff047248 */ /* 0x000fe20007fe0100 */
[----:B------:R-:W-:Y:S01]  /*0780*/  VIADD R20, R20, UR9 ;  /* 0x0000000914147c36 */ /* 0x000fe20008000000 */
[----:B------:R-:W-:Y:S02]  /*0790*/  VIMNMX R6, PT, PT, R6, 0xff, PT ;  /* 0x000000ff06067848 */ /* 0x000fe40003fe0100 */
[----:B------:R-:W-:Y:S02]  /*07a0*/  VIMNMX R11, PT, PT, R4, 0xff, PT ;  /* 0x000000ff040b7848 */ /* 0x000fe40003fe0100 */
[----:B------:R-:W-:Y:S02]  /*07b0*/  ISETP.GE.AND P0, PT, R20, UR7, PT ;  /* 0x0000000714007c0c */ /* 0x000fe4000bf06270 */
[----:B------:R-:W-:-:S02]  /*07c0*/  PRMT R6, R6, 0x3340, R11 ;  /* 0x0000334006067816 */ /* 0x000fc4000000000b */
[----:B-1----:R-:W-:-:S04]  /*07d0*/  VIMNMX R8, PT, PT, RZ, R0, !PT ;  /* 0x00000000ff087248 */ /* 0x002fc80007fe0100 */
[----:B------:R-:W-:-:S04]  /*07e0*/  VIMNMX R8, PT, PT, R8, 0xff, PT ;  /* 0x000000ff08087848 */ /* 0x000fc80003fe0100 */
[----:B------:R-:W-:Y:S01]  /*07f0*/  PRMT R11, R8, 0x3340, R9 ;  /* 0x00003340080b7816 */ /* 0x000fe20000000009 */
[----:B0-----:R-:W-:-:S03]  /*0800*/  IMAD.WIDE R8, R13, 0x4, R2 ;  /* 0x000000040d087825 */ /* 0x001fc600078e0202 */
[----:B------:R-:W-:-:S05]  /*0810*/  PRMT R11, R6, 0x5410, R11 ;  /* 0x00005410060b7816 */ /* 0x000fca000000000b */
[----:B------:R1:W-:Y:S01]  /*0820*/  STG.E desc[UR10][R8.64], R11 ;  /* 0x0000000b08007986 */ /* 0x0003e2000c10190a */
[----:B------:R-:W-:Y:S05]  /*0830*/  @!P0 BRA `(.L_x_11) ;  /* 0xfffffff800648947 */ /* 0x000fea000383ffff */
.L_x_1:
[----:B------:R-:W-:Y:S05]  /*0840*/  BSYNC.RECONVERGENT B0 ;  /* 0x0000000000007941 */ /* 0x000fea0003800200 */
.L_x_0:
[----:B------:R-:W-:-:S05]  /*0850*/  VIADD R19, R19, UR8 ;  /* 0x0000000813137c36 */ /* 0x000fca0008000000 */
[----:B------:R-:W-:-:S13]  /*0860*/  ISETP.GE.AND P0, PT, R19, UR6, PT ;  /* 0x0000000613007c0c */ /* 0x000fda000bf06270 */
[----:B------:R-:W-:Y:S05]  /*0870*/  @!P0 BRA `(.L_x_12) ;  /* 0xfffffff800348947 */ /* 0x000fea000383ffff */
[----:B------:R-:W-:Y:S05]  /*0880*/  EXIT ;  /* 0x000000000000794d */ /* 0x000fea0003800000 */
        .weak           $__internal_0_$__cuda_sm20_sqrt_rn_f32_slowpath
        .type           $__internal_0_$__cuda_sm20_sqrt_rn_f32_slowpath,@function
        .size           $__internal_0_$__cuda_sm20_sqrt_rn_f32_slowpath,(.L_x_15 - $__internal_0_$__cuda_sm20_sqrt_rn_f32_slowpath)
$__internal_0_$__cuda_sm20_sqrt_rn_f32_slowpath:
[----:B------:R-:W-:-:S13]  /*0890*/  LOP3.LUT P0, RZ, R0, 0x7fffffff, RZ, 0xc0, !PT ;  /* 0x7fffffff00ff7812 */ /* 0x000fda000780c0ff */
[----:B------:R-:W-:Y:S01]  /*08a0*/  @!P0 MOV R12, R0 ;  /* 0x00000000000c8202 */ /* 0x000fe20000000f00 */
[----:B------:R-:W-:Y:S06]  /*08b0*/  @!P0 BRA `(.L_x_13) ;  /* 0x0000000000408947 */ /* 0x000fec0003800000 */
[----:B------:R-:W-:-:S13]  /*08c0*/  FSETP.GEU.FTZ.AND P0, PT, R0, RZ, PT ;  /* 0x000000ff0000720b */ /* 0x000fda0003f1e000 */
[----:B------:R-:W-:Y:S01]  /*08d0*/  @!P0 IMAD.MOV.U32 R12, RZ, RZ, 0x7fffffff ;  /* 0x7fffffffff0c8424 */ /* 0x000fe200078e00ff */
[----:B------:R-:W-:Y:S06]  /*08e0*/  @!P0 BRA `(.L_x_13) ;  /* 0x0000000000348947 */ /* 0x000fec0003800000 */
[----:B------:R-:W-:-:S13]  /*08f0*/  FSETP.GTU.FTZ.AND P0, PT, |R0|, +INF , PT ;  /* 0x7f8000000000780b */ /* 0x000fda0003f1c200 */
[----:B------:R-:W-:Y:S01]  /*0900*/  @P0 FADD.FTZ R12, R0, 1 ;  /* 0x3f800000000c0421 */ /* 0x000fe20000010000 */
[----:B------:R-:W-:Y:S06]  /*0910*/  @P0 BRA `(.L_x_13) ;  /* 0x0000000000280947 */ /* 0x000fec0003800000 */
[----:B------:R-:W-:-:S13]  /*0920*/  FSETP.NEU.FTZ.AND P0, PT, |R0|, +INF , PT ;  /* 0x7f8000000000780b */ /* 0x000fda0003f1d200 */
[----:B------:R-:W-:-:S04]  /*0930*/  @P0 FFMA R13, R0, 1.84467440737095516160e+19, RZ ;  /* 0x5f800000000d0823 */ /* 0x000fc800000000ff */
[----:B------:R-:W0:Y:S02]  /*0940*/  @P0 MUFU.RSQ R12, R13 ;  /* 0x0000000d000c0308 */ /* 0x000e240000001400 */
[----:B0-----:R-:W-:Y:S01]  /*0950*/  @P0 FMUL.FTZ R14, R13, R12 ;  /* 0x0000000c0d0e0220 */ /* 0x001fe20000410000 */
[----:B------:R-:W-:Y:S01]  /*0960*/  @P0 FMUL.FTZ R16, R12, 0.5 ;  /* 0x3f0000000c100820 */ /* 0x000fe20000410000 */
[----:B------:R-:W-:Y:S02]  /*0970*/  @!P0 IMAD.MOV.U32 R12, RZ, RZ, R0 ;  /* 0x000000ffff0c8224 */ /* 0x000fe400078e0000 */
[----:B------:R-:W-:-:S04]  /*0980*/  @P0 FADD.FTZ R15, -R14, -RZ ;  /* 0x800000ff0e0f0221 */ /* 0x000fc80000010100 */
[----:B------:R-:W-:-:S04]  /*0990*/  @P0 FFMA R15, R14, R15, R13 ;  /* 0x0000000f0e0f0223 */ /* 0x000fc8000000000d */
[----:B------:R-:W-:-:S04]  /*09a0*/  @P0 FFMA R15, R15, R16, R14 ;  /* 0x000000100f0f0223 */ /* 0x000fc8000000000e */
[----:B------:R-:W-:-:S07]  /*09b0*/  @P0 FMUL.FTZ R12, R15, 2.3283064365386962891e-10 ;  /* 0x2f8000000f0c0820 */ /* 0x000fce0000410000 */
.L_x_13:
[----:B------:R-:W-:Y:S01]  /*09c0*/  HFMA2 R13, -RZ, RZ, 0, 0 ;  /* 0x00000000ff0d7431 */ /* 0x000fe200000001ff */
[----:B------:R-:W-:Y:S01]  /*09d0*/  MOV R0, R12 ;  /* 0x0000000c00007202 */ /* 0x000fe20000000f00 */
[----:B------:R-:W-:-:S04]  /*09e0*/  IMAD.MOV.U32 R12, RZ, RZ, R17 ;  /* 0x000000ffff0c7224 */ /* 0x000fc800078e0011 */
[----:B------:R-:W-:Y:S05]  /*09f0*/  RET.REL.NODEC R12 `(_Z6kernelyP6uchar4ii) ;  /* 0xfffffff40c807950 */ /* 0x000fea0003c3ffff */
.L_x_14:
[----:B------:R-:W-:-:S00]  /*0a00*/  BRA `(.L_x_14) ;  /* 0xfffffffc00fc7947 */ /* 0x000fc0000383ffff */
[----:B------:R-:W-:-:S00]  /*0a10*/  NOP ;  /* 0x0000000000007918 */ /* 0x000fc00000000000 */
        /* <DEDUP_REMOVED lines=14> */
.L_x_15:


//--------------------- .nv.shared.reserved.0     --------------------------
	.section	.nv.shared.reserved.0,"aw",@nobits
	.weak		__nv_reservedSMEM_offset_0_alias
	.size		__nv_reservedSMEM_offset_0_alias, 0, 64
	.other		__nv_reservedSMEM_offset_0_alias,@"STO_CUDA_RESERVED_SHARED STV_DEFAULT"
__nv_reservedSMEM_offset_0_alias:
	.zero		0
	.zero		64


//--------------------- .nv.constant0._Z6kernelyP6uchar4ii --------------------------
	.section	.nv.constant0._Z6kernelyP6uchar4ii,"a",@progbits
	.sectionflags	@""
	.align	4
.nv.constant0._Z6kernelyP6uchar4ii:
	.zero		920


//--------------------- SYMBOLS --------------------------

	.type		.nv.reservedSmem.offset0,@object
	.size		.nv.reservedSmem.offset0,0x4
